	.headerflags	@"EF_CUDA_TEXMODE_UNIFIED EF_CUDA_64BIT_ADDRESS EF_CUDA_ACCELERATORS EF_CUDA_SM90 EF_CUDA_VIRTUAL_SM(EF_CUDA_SM90)"
	.elftype	@"ET_EXEC"


//--------------------- .nv.info                  --------------------------
	.section	.nv.info,"",@"SHT_CUDA_INFO"
	.align	4


	//----- nvinfo : EIATTR_REGCOUNT
	.align		4
        /*0000*/ 	.byte	0x04, 0x2f
        /*0002*/ 	.short	(.L_1 - .L_0)
	.align		4
.L_0:
        /*0004*/ 	.word	index@(triton_poi_fused_cat_11)
        /*0008*/ 	.word	0x00000017


	//----- nvinfo : EIATTR_MIN_STACK_SIZE
	.align		4
.L_1:
        /*000c*/ 	.byte	0x04, 0x12
        /*000e*/ 	.short	(.L_3 - .L_2)
	.align		4
.L_2:
        /*0010*/ 	.word	index@(triton_poi_fused_cat_11)
        /*0014*/ 	.word	0x00000000


	//----- nvinfo : EIATTR_FRAME_SIZE
	.align		4
.L_3:
        /*0018*/ 	.byte	0x04, 0x11
        /*001a*/ 	.short	(.L_5 - .L_4)
	.align		4
.L_4:
        /*001c*/ 	.word	index@(triton_poi_fused_cat_11)
        /*0020*/ 	.word	0x00000000


	//----- nvinfo : EIATTR_MIN_STACK_SIZE
	.align		4
.L_5:
        /*0024*/ 	.byte	0x04, 0x12
        /*0026*/ 	.short	(.L_7 - .L_6)
	.align		4
.L_6:
        /*0028*/ 	.word	index@(triton_poi_fused_cat_11)
        /*002c*/ 	.word	0x00000000
.L_7:


//--------------------- .nv.info.triton_poi_fused_cat_11 --------------------------
	.section	.nv.info.triton_poi_fused_cat_11,"",@"SHT_CUDA_INFO"
	.sectionflags	@""
	.align	4


	//----- nvinfo : EIATTR_CUDA_API_VERSION
	.align		4
        /*0000*/ 	.byte	0x04, 0x37
        /*0002*/ 	.short	(.L_9 - .L_8)
.L_8:
        /*0004*/ 	.word	0x0000007c


	//----- nvinfo : EIATTR_KPARAM_INFO
	.align		4
.L_9:
        /*0008*/ 	.byte	0x04, 0x17
        /*000a*/ 	.short	(.L_11 - .L_10)
.L_10:
        /*000c*/ 	.word	0x00000000
        /*0010*/ 	.short	0x0004
        /*0012*/ 	.short	0x0020
        /*0014*/ 	.byte	0x00, 0xf0, 0x11, 0x00


	//----- nvinfo : EIATTR_KPARAM_INFO
	.align		4
.L_11:
        /*0018*/ 	.byte	0x04, 0x17
        /*001a*/ 	.short	(.L_13 - .L_12)
.L_12:
        /*001c*/ 	.word	0x00000000
        /*0020*/ 	.short	0x0003
        /*0022*/ 	.short	0x0018
        /*0024*/ 	.byte	0x00, 0xf4, 0x21, 0x00


	//----- nvinfo : EIATTR_KPARAM_INFO
	.align		4
.L_13:
        /*0028*/ 	.byte	0x04, 0x17
        /*002a*/ 	.short	(.L_15 - .L_14)
.L_14:
        /*002c*/ 	.word	0x00000000
        /*0030*/ 	.short	0x0002
        /*0032*/ 	.short	0x0010
        /*0034*/ 	.byte	0x00, 0xf4, 0x21, 0x00


	//----- nvinfo : EIATTR_KPARAM_INFO
	.align		4
.L_15:
        /*0038*/ 	.byte	0x04, 0x17
        /*003a*/ 	.short	(.L_17 - .L_16)
.L_16:
        /*003c*/ 	.word	0x00000000
        /*0040*/ 	.short	0x0001
        /*0042*/ 	.short	0x0008
        /*0044*/ 	.byte	0x00, 0xf4, 0x21, 0x00


	//----- nvinfo : EIATTR_KPARAM_INFO
	.align		4
.L_17:
        /*0048*/ 	.byte	0x04, 0x17
        /*004a*/ 	.short	(.L_19 - .L_18)
.L_18:
        /*004c*/ 	.word	0x00000000
        /*0050*/ 	.short	0x0000
        /*0052*/ 	.short	0x0000
        /*0054*/ 	.byte	0x00, 0xf4, 0x21, 0x00


	//----- nvinfo : EIATTR_SPARSE_MMA_MASK
	.align		4
.L_19:
        /*0058*/ 	.byte	0x03, 0x50
        /*005a*/ 	.short	0x0000


	//----- nvinfo : EIATTR_MAXREG_COUNT
	.align		4
        /*005c*/ 	.byte	0x03, 0x1b
        /*005e*/ 	.short	0x00ff


	//----- nvinfo : EIATTR_EXIT_INSTR_OFFSETS
	.align		4
        /*0060*/ 	.byte	0x04, 0x1c
        /*0062*/ 	.short	(.L_21 - .L_20)


	//   ....[0]....
.L_20:
        /*0064*/ 	.word	0x00000430


	//----- nvinfo : EIATTR_REQNTID
	.align		4
.L_21:
        /*0068*/ 	.byte	0x04, 0x10
        /*006a*/ 	.short	(.L_23 - .L_22)
.L_22:
        /*006c*/ 	.word	0x00000080
        /*0070*/ 	.word	0x00000001
        /*0074*/ 	.word	0x00000001


	//----- nvinfo : EIATTR_CBANK_PARAM_SIZE
	.align		4
.L_23:
        /*0078*/ 	.byte	0x03, 0x19
        /*007a*/ 	.short	0x0024


	//----- nvinfo : EIATTR_PARAM_CBANK
	.align		4
        /*007c*/ 	.byte	0x04, 0x0a
        /*007e*/ 	.short	(.L_25 - .L_24)
	.align		4
.L_24:
        /*0080*/ 	.word	index@(.nv.constant0.triton_poi_fused_cat_11)
        /*0084*/ 	.short	0x0210
        /*0086*/ 	.short	0x0024


	//----- nvinfo : EIATTR_SW_WAR
	.align		4
.L_25:
        /*0088*/ 	.byte	0x04, 0x36
        /*008a*/ 	.short	(.L_27 - .L_26)
.L_26:
        /*008c*/ 	.word	0x00000008
.L_27:


//--------------------- .nv.callgraph             --------------------------
	.section	.nv.callgraph,"",@"SHT_CUDA_CALLGRAPH"
	.align	4
	.sectionentsize	8
	.align		4
        /*0000*/ 	.word	0x00000000
	.align		4
        /*0004*/ 	.word	0xffffffff
	.align		4
        /*0008*/ 	.word	0x00000000
	.align		4
        /*000c*/ 	.word	0xfffffffe
	.align		4
        /*0010*/ 	.word	0x00000000
	.align		4
        /*0014*/ 	.word	0xfffffffd
	.align		4
        /*0018*/ 	.word	0x00000000
	.align		4
        /*001c*/ 	.word	0xfffffffc


//--------------------- .text.triton_poi_fused_cat_11 --------------------------
	.section	.text.triton_poi_fused_cat_11,"ax",@progbits
	.align	128
        .global         triton_poi_fused_cat_11
        .type           triton_poi_fused_cat_11,@function
        .size           triton_poi_fused_cat_11,(.L_x_1 - triton_poi_fused_cat_11)
        .other          triton_poi_fused_cat_11,@"STO_CUDA_ENTRY STV_DEFAULT"
triton_poi_fused_cat_11:
.text.triton_poi_fused_cat_11:
[----:B------:R-:W-:Y:S01]  /*0000*/  LDC R1, c[0x0][0x28] ;  /* 0x00000a00ff017b82 */ /* 0x000fe20000000800 */
[----:B------:R-:W1:Y:S07]  /*0010*/  S2R R0, SR_TID.X ;  /* 0x0000000000007919 */ /* 0x000e6e0000002100 */
[----:B------:R-:W2:Y:S01]  /*0020*/  LDC.64 R4, c[0x0][0x210] ;  /* 0x00008400ff047b82 */ /* 0x000ea20000000a00 */
[----:B------:R-:W-:Y:S01]  /*0030*/  ULDC.64 UR6, c[0x0][0x220] ;  /* 0x0000880000067ab9 */ /* 0x000fe20000000a00 */
[----:B------:R-:W-:Y:S01]  /*0040*/  ULDC.64 UR4, c[0x0][0x208] ;  /* 0x0000820000047ab9 */ /* 0x000fe20000000a00 */
[----:B------:R-:W3:Y:S01]  /*0050*/  S2R R3, SR_CTAID.X ;  /* 0x0000000000037919 */ /* 0x000ee20000002500 */
[----:B-1----:R-:W-:-:S05]  /*0060*/  IMAD.SHL.U32 R0, R0, 0x4, RZ ;  /* 0x0000000400007824 */ /* 0x002fca00078e00ff */
[----:B------:R-:W-:-:S05]  /*0070*/  LOP3.LUT R0, R0, 0x1fc, RZ, 0xc0, !PT ;  /* 0x000001fc00007812 */ /* 0x000fca00078ec0ff */
[----:B---3--:R-:W-:-:S05]  /*0080*/  IMAD R0, R3, 0x200, R0 ;  /* 0x0000020003007824 */ /* 0x008fca00078e0200 */
[----:B------:R-:W-:-:S04]  /*0090*/  SHF.R.S32.HI R3, RZ, 0x1f, R0 ;  /* 0x0000001fff037819 */ /* 0x000fc80000011400 */
[CC--:B------:R-:W-:Y:S02]  /*00a0*/  LEA.HI R6, R3.reuse, R0.reuse, RZ, 0x6 ;  /* 0x0000000003067211 */ /* 0x0c0fe400078f30ff */
[----:B------:R-:W-:Y:S02]  /*00b0*/  LEA.HI R9, R3, R0, RZ, 0xe ;  /* 0x0000000003097211 */ /* 0x000fe400078f70ff */
[--C-:B------:R-:W-:Y:S01]  /*00c0*/  SHF.R.S32.HI R7, RZ, 0x6, R6.reuse ;  /* 0x00000006ff077819 */ /* 0x100fe20000011406 */
[----:B------:R-:W1:Y:S01]  /*00d0*/  LDC.64 R2, c[0x0][0x218] ;  /* 0x00008600ff027b82 */ /* 0x000e620000000a00 */
[----:B------:R-:W-:Y:S02]  /*00e0*/  SHF.R.S32.HI R8, RZ, 0x1f, R6 ;  /* 0x0000001fff087819 */ /* 0x000fe40000011406 */
[----:B------:R-:W-:Y:S02]  /*00f0*/  SHF.R.S32.HI R10, RZ, 0xe, R9 ;  /* 0x0000000eff0a7819 */ /* 0x000fe40000011409 */
[----:B------:R-:W-:-:S02]  /*0100*/  LEA.HI R8, R8, R7, RZ, 0x8 ;  /* 0x0000000708087211 */ /* 0x000fc400078f40ff */
[----:B------:R-:W-:Y:S01]  /*0110*/  LOP3.LUT R9, R9, 0xffffc000, RZ, 0xc0, !PT ;  /* 0xffffc00009097812 */ /* 0x000fe200078ec0ff */
[----:B------:R-:W-:Y:S01]  /*0120*/  IMAD.SHL.U32 R10, R10, 0x2000, RZ ;  /* 0x000020000a0a7824 */ /* 0x000fe200078e00ff */
[----:B------:R-:W-:Y:S02]  /*0130*/  LOP3.LUT R8, R8, 0xffffff00, RZ, 0xc0, !PT ;  /* 0xffffff0008087812 */ /* 0x000fe400078ec0ff */
[----:B------:R-:W-:Y:S02]  /*0140*/  LOP3.LUT R11, R6, 0xffffffc0, RZ, 0xc0, !PT ;  /* 0xffffffc0060b7812 */ /* 0x000fe400078ec0ff */
[----:B------:R-:W-:Y:S01]  /*0150*/  IADD3 R9, R10, R0, -R9 ;  /* 0x000000000a097210 */ /* 0x000fe20007ffe809 */
[----:B------:R-:W-:Y:S01]  /*0160*/  IMAD.IADD R13, R7, 0x1, -R8 ;  /* 0x00000001070d7824 */ /* 0x000fe200078e0a08 */
[----:B------:R-:W-:Y:S01]  /*0170*/  SHF.R.S32.HI R15, RZ, 0x1f, R10 ;  /* 0x0000001fff0f7819 */ /* 0x000fe2000001140a */
[----:B------:R-:W-:Y:S01]  /*0180*/  IMAD.IADD R11, R0, 0x1, -R11 ;  /* 0x00000001000b7824 */ /* 0x000fe200078e0a0b */
[----:B------:R-:W-:Y:S01]  /*0190*/  CS2R R6, SRZ ;  /* 0x0000000000067805 */ /* 0x000fe2000001ff00 */
[----:B--2---:R-:W-:Y:S01]  /*01a0*/  IMAD.WIDE R8, R9, 0x4, R4 ;  /* 0x0000000409087825 */ /* 0x004fe200078e0204 */
[----:B------:R-:W-:-:S03]  /*01b0*/  ISETP.GE.AND P0, PT, R13, 0x80, PT ;  /* 0x000000800d00780c */ /* 0x000fc60003f06270 */
[----:B------:R-:W-:-:S05]  /*01c0*/  IMAD.SHL.U32 R5, R13, 0x40, RZ ;  /* 0x000000400d057824 */ /* 0x000fca00078e00ff */
[----:B------:R-:W-:Y:S02]  /*01d0*/  IADD3 R20, P1, P2, R5, R11, R10 ;  /* 0x0000000b05147210 */ /* 0x000fe40007a3e00a */
[----:B------:R-:W-:Y:S02]  /*01e0*/  SHF.R.S32.HI R11, RZ, 0x1f, R11 ;  /* 0x0000001fff0b7819 */ /* 0x000fe4000001140b */
[----:B------:R-:W-:Y:S02]  /*01f0*/  SHF.R.S32.HI R10, RZ, 0x1f, R5 ;  /* 0x0000001fff0a7819 */ /* 0x000fe40000011405 */
[----:B------:R-:W-:Y:S02]  /*0200*/  CS2R R4, SRZ ;  /* 0x0000000000047805 */ /* 0x000fe4000001ff00 */
[----:B------:R-:W-:Y:S02]  /*0210*/  CS2R R16, SRZ ;  /* 0x0000000000107805 */ /* 0x000fe4000001ff00 */
[----:B------:R-:W-:-:S02]  /*0220*/  IADD3.X R11, R10, R11, R15, P1, P2 ;  /* 0x0000000b0a0b7210 */ /* 0x000fc40000fe440f */
[----:B------:R-:W-:Y:S02]  /*0230*/  CS2R R18, SRZ ;  /* 0x0000000000127805 */ /* 0x000fe4000001ff00 */
[C---:B------:R-:W-:Y:S01]  /*0240*/  ISETP.GT.AND P1, PT, R13.reuse, 0x7f, PT ;  /* 0x0000007f0d00780c */ /* 0x040fe20003f24270 */
[----:B-1----:R-:W-:Y:S01]  /*0250*/  IMAD.WIDE R12, R13, 0x4, R2 ;  /* 0x000000040d0c7825 */ /* 0x002fe200078e0202 */
[C---:B------:R-:W-:Y:S01]  /*0260*/  LEA R14, P2, R20.reuse, UR6, 0x2 ;  /* 0x00000006140e7c11 */ /* 0x040fe2000f8410ff */
[----:B------:R1:W2:Y:S01]  /*0270*/  @!P0 LDG.E.128 R4, desc[UR4][R8.64] ;  /* 0x0000000408048981 */ /* 0x0002a2000c1e1d00 */
[----:B------:R-:W3:Y:S02]  /*0280*/  LDC.64 R2, c[0x0][0x228] ;  /* 0x00008a00ff027b82 */ /* 0x000ee40000000a00 */
[----:B------:R-:W-:Y:S01]  /*0290*/  LEA.HI.X R15, R20, UR7, R11, 0x2, P2 ;  /* 0x00000007140f7c11 */ /* 0x000fe200090f140b */
[----:B------:R-:W4:Y:S01]  /*02a0*/  @!P0 LDG.E.EL R16, desc[UR4][R12.64] ;  /* 0x000000040c108981 */ /* 0x000f22000c2e1900 */
[----:B------:R-:W-:-:S03]  /*02b0*/  CS2R R10, SRZ ;  /* 0x00000000000a7805 */ /* 0x000fc6000001ff00 */
[----:B------:R-:W5:Y:S01]  /*02c0*/  @!P0 LDG.E.EL R17, desc[UR4][R12.64] ;  /* 0x000000040c118981 */ /* 0x000f62000c2e1900 */
[----:B-1----:R-:W-:-:S03]  /*02d0*/  CS2R R8, SRZ ;  /* 0x0000000000087805 */ /* 0x002fc6000001ff00 */
[----:B------:R-:W5:Y:S04]  /*02e0*/  @!P0 LDG.E.EL R18, desc[UR4][R12.64] ;  /* 0x000000040c128981 */ /* 0x000f68000c2e1900 */
[----:B------:R5:W5:Y:S04]  /*02f0*/  @!P0 LDG.E.EL R19, desc[UR4][R12.64] ;  /* 0x000000040c138981 */ /* 0x000b68000c2e1900 */
[----:B------:R-:W5:Y:S01]  /*0300*/  @P1 LDG.E.128 R8, desc[UR4][R14.64+-0x8000] ;  /* 0xff8000040e081981 */ /* 0x000f62000c1e1d00 */
[----:B---3--:R-:W-:Y:S01]  /*0310*/  IMAD.WIDE R2, R0, 0x4, R2 ;  /* 0x0000000400027825 */ /* 0x008fe200078e0202 */
[----:B--2---:R-:W-:-:S02]  /*0320*/  SEL R20, R7, RZ, !P0 ;  /* 0x000000ff07147207 */ /* 0x004fc40004000000 */
[----:B------:R-:W-:Y:S02]  /*0330*/  SEL R4, R4, RZ, !P0 ;  /* 0x000000ff04047207 */ /* 0x000fe40004000000 */
[----:B----4-:R-:W-:Y:S02]  /*0340*/  SEL R7, R16, RZ, !P0 ;  /* 0x000000ff10077207 */ /* 0x010fe40004000000 */
[----:B------:R-:W-:Y:S02]  /*0350*/  SEL R5, R5, RZ, !P0 ;  /* 0x000000ff05057207 */ /* 0x000fe40004000000 */
[----:B------:R-:W-:Y:S01]  /*0360*/  SEL R6, R6, RZ, !P0 ;  /* 0x000000ff06067207 */ /* 0x000fe20004000000 */
[----:B------:R-:W-:Y:S01]  /*0370*/  FADD R4, R4, R7 ;  /* 0x0000000704047221 */ /* 0x000fe20000000000 */
[----:B-----5:R-:W-:Y:S02]  /*0380*/  SEL R12, R17, RZ, !P0 ;  /* 0x000000ff110c7207 */ /* 0x020fe40004000000 */
[----:B------:R-:W-:-:S03]  /*0390*/  SEL R13, R18, RZ, !P0 ;  /* 0x000000ff120d7207 */ /* 0x000fc60004000000 */
[----:B------:R-:W-:Y:S01]  /*03a0*/  FADD R5, R5, R12 ;  /* 0x0000000c05057221 */ /* 0x000fe20000000000 */
[----:B------:R-:W-:Y:S01]  /*03b0*/  SEL R19, R19, RZ, !P0 ;  /* 0x000000ff13137207 */ /* 0x000fe20004000000 */
[----:B------:R-:W-:Y:S01]  /*03c0*/  FADD R6, R6, R13 ;  /* 0x0000000d06067221 */ /* 0x000fe20000000000 */
[----:B------:R-:W-:-:S03]  /*03d0*/  @P0 SEL R4, R8, RZ, P1 ;  /* 0x000000ff08040207 */ /* 0x000fc60000800000 */
[----:B------:R-:W-:Y:S01]  /*03e0*/  FADD R7, R20, R19 ;  /* 0x0000001314077221 */ /* 0x000fe20000000000 */
[----:B------:R-:W-:Y:S02]  /*03f0*/  @P0 SEL R5, R9, RZ, P1 ;  /* 0x000000ff09050207 */ /* 0x000fe40000800000 */
[----:B------:R-:W-:Y:S02]  /*0400*/  @P0 SEL R6, R10, RZ, P1 ;  /* 0x000000ff0a060207 */ /* 0x000fe40000800000 */
[----:B------:R-:W-:-:S05]  /*0410*/  @P0 SEL R7, R11, RZ, P1 ;  /* 0x000000ff0b070207 */ /* 0x000fca0000800000 */
[----:B------:R-:W-:Y:S01]  /*0420*/  STG.E.128 desc[UR4][R2.64], R4 ;  /* 0x0000000402007986 */ /* 0x000fe2000c101d04 */
[----:B------:R-:W-:Y:S05]  /*0430*/  EXIT ;  /* 0x000000000000794d */ /* 0x000fea0003800000 */
.L_x_0:
[----:B------:R-:W-:-:S00]  /*0440*/  BRA `(.L_x_0) ;  /* 0xfffffffc00fc7947 */ /* 0x000fc0000383ffff */
[----:B------:R-:W-:-:S00]  /*0450*/  NOP ;  /* 0x0000000000007918 */ /* 0x000fc00000000000 */
        /* <DEDUP_REMOVED lines=10> */
.L_x_1:


//--------------------- .nv.constant0.triton_poi_fused_cat_11 --------------------------
	.section	.nv.constant0.triton_poi_fused_cat_11,"a",@progbits
	.sectionflags	@""
	.align	4
.nv.constant0.triton_poi_fused_cat_11:
	.zero		564
